//
// Generated by NVIDIA NVVM Compiler
//
// Compiler Build ID: CL-36424714
// Cuda compilation tools, release 13.0, V13.0.88
// Based on NVVM 20.0.0
//

.version 9.0
.target sm_100
.address_size 64

	// .globl	_Z9square_itPi

.visible .entry _Z9square_itPi(
	.param .u64 .ptr .align 1 _Z9square_itPi_param_0
)
{
	.reg .b32 	%r<7>;
	.reg .b64 	%rd<5>;

	ld.param.u64 	%rd1, [_Z9square_itPi_param_0];
	cvta.to.global.u64 	%rd2, %rd1;
	mov.u32 	%r1, %ctaid.x;
	mov.u32 	%r2, %ntid.x;
	mov.u32 	%r3, %tid.x;
	mad.lo.s32 	%r4, %r1, %r2, %r3;
	mul.wide.s32 	%rd3, %r4, 4;
	add.s64 	%rd4, %rd2, %rd3;
	ld.global.u32 	%r5, [%rd4];
	mul.lo.s32 	%r6, %r5, %r5;
	st.global.u32 	[%rd4], %r6;
	ret;

}


// ===== COMPILED SASS (sm_100) =====

	.target	sm_100

	.elftype	@"ET_EXEC"


//--------------------- .note.nv.tkinfo           --------------------------
	.section	.note.nv.tkinfo,"",@"SHT_NOTE"
	.sectionflags	@"SHF_NOTE_NV_TKINFO"
	.tkinfo
        /*0018*/ 	.word	0x00000002
        /*0030*/ 	.string	""
        /*0030*/ 	.string	"ptxas"
        /*0030*/ 	.string	"Cuda compilation tools, release 13.0, V13.0.88"
        /*0030*/ 	.string	"Build cuda_13.0.r13.0/compiler.36424714_0"
        /*0030*/ 	.string	"-arch sm_100 -m 64 "



//--------------------- .note.nv.cuinfo           --------------------------
	.section	.note.nv.cuinfo,"",@"SHT_NOTE"
	.sectionflags	@"SHF_NOTE_NV_CUINFO"
        /*0018*/ 	.short	0x0002
        /*001a*/ 	.short	0x0064
        /*001c*/ 	.short	0x0082
	.zero		2


//--------------------- .nv.info                  --------------------------
	.section	.nv.info,"",@"SHT_CUDA_INFO"
	.align	4


	//----- nvinfo : EIATTR_REGCOUNT
	.align		4
        /*0000*/ 	.byte	0x04, 0x2f
        /*0002*/ 	.short	(.L_1 - .L_0)
	.align		4
.L_0:
        /*0004*/ 	.word	index@(_Z9square_itPi)
        /*0008*/ 	.word	0x00000008


	//----- nvinfo : EIATTR_FRAME_SIZE
	.align		4
.L_1:
        /*000c*/ 	.byte	0x04, 0x11
        /*000e*/ 	.short	(.L_3 - .L_2)
	.align		4
.L_2:
        /*0010*/ 	.word	index@(_Z9square_itPi)
        /*0014*/ 	.word	0x00000000


	//----- nvinfo : EIATTR_MIN_STACK_SIZE
	.align		4
.L_3:
        /*0018*/ 	.byte	0x04, 0x12
        /*001a*/ 	.short	(.L_5 - .L_4)
	.align		4
.L_4:
        /*001c*/ 	.word	index@(_Z9square_itPi)
        /*0020*/ 	.word	0x00000000
.L_5:


//--------------------- .nv.compat                --------------------------
	.section	.nv.compat,"",@"SHT_CUDA_COMPAT_INFO"
	.align	4
        /*0000*/ 	.byte	0x02, 0x09, 0x00, 0x00, 0x02, 0x02, 0x01, 0x00, 0x02, 0x05, 0x05, 0x00, 0x03, 0x07, 0x01, 0x01
        /*0010*/ 	.byte	0x02, 0x03, 0x00, 0x00, 0x02, 0x06, 0x01, 0x00, 0x04, 0x0b, 0x08, 0x00, 0x09, 0x00, 0x00, 0x00
        /*0020*/ 	.byte	0x00, 0x00, 0x00, 0x00


//--------------------- .nv.info._Z9square_itPi   --------------------------
	.section	.nv.info._Z9square_itPi,"",@"SHT_CUDA_INFO"
	.sectionflags	@""
	.align	4


	//----- nvinfo : EIATTR_CUDA_API_VERSION
	.align		4
        /*0000*/ 	.byte	0x04, 0x37
        /*0002*/ 	.short	(.L_7 - .L_6)
.L_6:
        /*0004*/ 	.word	0x00000082


	//----- nvinfo : EIATTR_KPARAM_INFO
	.align		4
.L_7:
        /*0008*/ 	.byte	0x04, 0x17
        /*000a*/ 	.short	(.L_9 - .L_8)
.L_8:
        /*000c*/ 	.word	0x00000000
        /*0010*/ 	.short	0x0000
        /*0012*/ 	.short	0x0000
        /*0014*/ 	.byte	0x00, 0xf5, 0x21, 0x00


	//----- nvinfo : EIATTR_SPARSE_MMA_MASK
	.align		4
.L_9:
        /*0018*/ 	.byte	0x03, 0x50
        /*001a*/ 	.short	0x0000


	//----- nvinfo : EIATTR_MAXREG_COUNT
	.align		4
        /*001c*/ 	.byte	0x03, 0x1b
        /*001e*/ 	.short	0x00ff


	//----- nvinfo : EIATTR_MERCURY_ISA_VERSION
	.align		4
        /*0020*/ 	.byte	0x03, 0x5f
        /*0022*/ 	.short	0x0101


	//----- nvinfo : EIATTR_VRC_CTA_INIT_COUNT
	.align		4
        /*0024*/ 	.byte	0x02, 0x4a
	.zero		1
	.zero		1


	//----- nvinfo : EIATTR_EXIT_INSTR_OFFSETS
	.align		4
        /*0028*/ 	.byte	0x04, 0x1c
        /*002a*/ 	.short	(.L_11 - .L_10)


	//   ....[0]....
.L_10:
        /*002c*/ 	.word	0x000000b0


	//----- nvinfo : EIATTR_CBANK_PARAM_SIZE
	.align		4
.L_11:
        /*0030*/ 	.byte	0x03, 0x19
        /*0032*/ 	.short	0x0008


	//----- nvinfo : EIATTR_PARAM_CBANK
	.align		4
        /*0034*/ 	.byte	0x04, 0x0a
        /*0036*/ 	.short	(.L_13 - .L_12)
	.align		4
.L_12:
        /*0038*/ 	.word	index@(.nv.constant0._Z9square_itPi)
        /*003c*/ 	.short	0x0380
        /*003e*/ 	.short	0x0008


	//----- nvinfo : EIATTR_SW_WAR
	.align		4
.L_13:
        /*0040*/ 	.byte	0x04, 0x36
        /*0042*/ 	.short	(.L_15 - .L_14)
.L_14:
        /*0044*/ 	.word	0x00000008
.L_15:


//--------------------- .nv.callgraph             --------------------------
	.section	.nv.callgraph,"",@"SHT_CUDA_CALLGRAPH"
	.align	4
	.sectionentsize	8
	.align		4
        /*0000*/ 	.word	0x00000000
	.align		4
        /*0004*/ 	.word	0xffffffff
	.align		4
        /*0008*/ 	.word	0x00000000
	.align		4
        /*000c*/ 	.word	0xfffffffe
	.align		4
        /*0010*/ 	.word	0x00000000
	.align		4
        /*0014*/ 	.word	0xfffffffd
	.align		4
        /*0018*/ 	.word	0x00000000
	.align		4
        /*001c*/ 	.word	0xfffffffc


//--------------------- .text._Z9square_itPi      --------------------------
	.section	.text._Z9square_itPi,"ax",@progbits
	.align	128
        .global         _Z9square_itPi
        .type           _Z9square_itPi,@function
        .size           _Z9square_itPi,(.L_x_1 - _Z9square_itPi)
        .other          _Z9square_itPi,@"STO_CUDA_ENTRY STV_DEFAULT"
_Z9square_itPi:
.text._Z9square_itPi:
[----:B------:R-:W-:Y:S01]  /*0000*/  LDC R1, c[0x0][0x37c] ;  /* 0x0000df00ff017b82 */ /* 0x000fe20000000800 */
[----:B------:R-:W0:Y:S07]  /*0010*/  S2R R0, SR_TID.X ;  /* 0x0000000000007919 */ /* 0x000e2e0000002100 */
[----:B------:R-:W0:Y:S01]  /*0020*/  S2UR UR6, SR_CTAID.X ;  /* 0x00000000000679c3 */ /* 0x000e220000002500 */
[----:B------:R-:W1:Y:S07]  /*0030*/  LDCU.64 UR4, c[0x0][0x358] ;  /* 0x00006b00ff0477ac */ /* 0x000e6e0008000a00 */
[----:B------:R-:W0:Y:S08]  /*0040*/  LDC R5, c[0x0][0x360] ;  /* 0x0000d800ff057b82 */ /* 0x000e300000000800 */
[----:B------:R-:W2:Y:S01]  /*0050*/  LDC.64 R2, c[0x0][0x380] ;  /* 0x0000e000ff027b82 */ /* 0x000ea20000000a00 */
[----:B0-----:R-:W-:-:S04]  /*0060*/  IMAD R5, R5, UR6, R0 ;  /* 0x0000000605057c24 */ /* 0x001fc8000f8e0200 */
[----:B--2---:R-:W-:-:S05]  /*0070*/  IMAD.WIDE R2, R5, 0x4, R2 ;  /* 0x0000000405027825 */ /* 0x004fca00078e0202 */
[----:B-1----:R-:W2:Y:S02]  /*0080*/  LDG.E R0, desc[UR4][R2.64] ;  /* 0x0000000402007981 */ /* 0x002ea4000c1e1900 */
[----:B--2---:R-:W-:-:S05]  /*0090*/  IMAD R5, R0, R0, RZ ;  /* 0x0000000000057224 */ /* 0x004fca00078e02ff */
[----:B------:R-:W-:Y:S01]  /*00a0*/  STG.E desc[UR4][R2.64], R5 ;  /* 0x0000000502007986 */ /* 0x000fe2000c101904 */
[----:B------:R-:W-:Y:S05]  /*00b0*/  EXIT ;  /* 0x000000000000794d */ /* 0x000fea0003800000 */
.L_x_0:
[----:B------:R-:W-:-:S00]  /*00c0*/  BRA `(.L_x_0) ;  /* 0xfffffffc00fc7947 */ /* 0x000fc0000383ffff */
[----:B------:R-:W-:-:S00]  /*00d0*/  NOP ;  /* 0x0000000000007918 */ /* 0x000fc00000000000 */
        /* <DEDUP_REMOVED lines=10> */
.L_x_1:


//--------------------- .nv.shared.reserved.0     --------------------------
	.section	.nv.shared.reserved.0,"aw",@nobits
	.weak		__nv_reservedSMEM_offset_0_alias
	.size		__nv_reservedSMEM_offset_0_alias, 0, 64
	.other		__nv_reservedSMEM_offset_0_alias,@"STO_CUDA_RESERVED_SHARED STV_DEFAULT"
__nv_reservedSMEM_offset_0_alias:
	.zero		0
	.zero		64


//--------------------- .nv.constant0._Z9square_itPi --------------------------
	.section	.nv.constant0._Z9square_itPi,"a",@progbits
	.sectionflags	@""
	.align	4
.nv.constant0._Z9square_itPi:
	.zero		904


//--------------------- SYMBOLS --------------------------

	.type		.nv.reservedSmem.offset0,@object
	.size		.nv.reservedSmem.offset0,0x4
